//
// Generated by NVIDIA NVVM Compiler
//
// Compiler Build ID: CL-36424714
// Cuda compilation tools, release 13.0, V13.0.88
// Based on NVVM 20.0.0
//

.version 9.0
.target sm_100
.address_size 64

	// .globl	_Z9VectorAddPKfS0_Pfi

.visible .entry _Z9VectorAddPKfS0_Pfi(
	.param .u64 .ptr .align 1 _Z9VectorAddPKfS0_Pfi_param_0,
	.param .u64 .ptr .align 1 _Z9VectorAddPKfS0_Pfi_param_1,
	.param .u64 .ptr .align 1 _Z9VectorAddPKfS0_Pfi_param_2,
	.param .u32 _Z9VectorAddPKfS0_Pfi_param_3
)
{
	.reg .pred 	%p<2>;
	.reg .b32 	%r<6>;
	.reg .b32 	%f<4>;
	.reg .b64 	%rd<11>;

	ld.param.u64 	%rd1, [_Z9VectorAddPKfS0_Pfi_param_0];
	ld.param.u64 	%rd2, [_Z9VectorAddPKfS0_Pfi_param_1];
	ld.param.u64 	%rd3, [_Z9VectorAddPKfS0_Pfi_param_2];
	ld.param.u32 	%r2, [_Z9VectorAddPKfS0_Pfi_param_3];
	mov.u32 	%r3, %ntid.x;
	mov.u32 	%r4, %ctaid.x;
	mov.u32 	%r5, %tid.x;
	mad.lo.s32 	%r1, %r3, %r4, %r5;
	setp.ge.s32 	%p1, %r1, %r2;
	@%p1 bra 	$L__BB0_2;
	cvta.to.global.u64 	%rd4, %rd1;
	cvta.to.global.u64 	%rd5, %rd2;
	cvta.to.global.u64 	%rd6, %rd3;
	mul.wide.s32 	%rd7, %r1, 4;
	add.s64 	%rd8, %rd4, %rd7;
	ld.global.f32 	%f1, [%rd8];
	add.s64 	%rd9, %rd5, %rd7;
	ld.global.f32 	%f2, [%rd9];
	add.f32 	%f3, %f1, %f2;
	add.s64 	%rd10, %rd6, %rd7;
	st.global.f32 	[%rd10], %f3;
$L__BB0_2:
	ret;

}


// ===== COMPILED SASS (sm_100) =====

	.target	sm_100

	.elftype	@"ET_EXEC"


//--------------------- .note.nv.tkinfo           --------------------------
	.section	.note.nv.tkinfo,"",@"SHT_NOTE"
	.sectionflags	@"SHF_NOTE_NV_TKINFO"
	.tkinfo
        /*0018*/ 	.word	0x00000002
        /*0030*/ 	.string	""
        /*0030*/ 	.string	"ptxas"
        /*0030*/ 	.string	"Cuda compilation tools, release 13.0, V13.0.88"
        /*0030*/ 	.string	"Build cuda_13.0.r13.0/compiler.36424714_0"
        /*0030*/ 	.string	"-arch sm_100 -m 64 "



//--------------------- .note.nv.cuinfo           --------------------------
	.section	.note.nv.cuinfo,"",@"SHT_NOTE"
	.sectionflags	@"SHF_NOTE_NV_CUINFO"
        /*0018*/ 	.short	0x0002
        /*001a*/ 	.short	0x0064
        /*001c*/ 	.short	0x0082
	.zero		2


//--------------------- .nv.info                  --------------------------
	.section	.nv.info,"",@"SHT_CUDA_INFO"
	.align	4


	//----- nvinfo : EIATTR_REGCOUNT
	.align		4
        /*0000*/ 	.byte	0x04, 0x2f
        /*0002*/ 	.short	(.L_1 - .L_0)
	.align		4
.L_0:
        /*0004*/ 	.word	index@(_Z9VectorAddPKfS0_Pfi)
        /*0008*/ 	.word	0x0000000c


	//----- nvinfo : EIATTR_FRAME_SIZE
	.align		4
.L_1:
        /*000c*/ 	.byte	0x04, 0x11
        /*000e*/ 	.short	(.L_3 - .L_2)
	.align		4
.L_2:
        /*0010*/ 	.word	index@(_Z9VectorAddPKfS0_Pfi)
        /*0014*/ 	.word	0x00000000


	//----- nvinfo : EIATTR_MIN_STACK_SIZE
	.align		4
.L_3:
        /*0018*/ 	.byte	0x04, 0x12
        /*001a*/ 	.short	(.L_5 - .L_4)
	.align		4
.L_4:
        /*001c*/ 	.word	index@(_Z9VectorAddPKfS0_Pfi)
        /*0020*/ 	.word	0x00000000
.L_5:


//--------------------- .nv.compat                --------------------------
	.section	.nv.compat,"",@"SHT_CUDA_COMPAT_INFO"
	.align	4
        /*0000*/ 	.byte	0x02, 0x09, 0x00, 0x00, 0x02, 0x02, 0x01, 0x00, 0x02, 0x05, 0x05, 0x00, 0x03, 0x07, 0x01, 0x01
        /*0010*/ 	.byte	0x02, 0x03, 0x00, 0x00, 0x02, 0x06, 0x01, 0x00, 0x04, 0x0b, 0x08, 0x00, 0x09, 0x00, 0x00, 0x00
        /*0020*/ 	.byte	0x00, 0x00, 0x00, 0x00


//--------------------- .nv.info._Z9VectorAddPKfS0_Pfi --------------------------
	.section	.nv.info._Z9VectorAddPKfS0_Pfi,"",@"SHT_CUDA_INFO"
	.sectionflags	@""
	.align	4


	//----- nvinfo : EIATTR_CUDA_API_VERSION
	.align		4
        /*0000*/ 	.byte	0x04, 0x37
        /*0002*/ 	.short	(.L_7 - .L_6)
.L_6:
        /*0004*/ 	.word	0x00000082


	//----- nvinfo : EIATTR_KPARAM_INFO
	.align		4
.L_7:
        /*0008*/ 	.byte	0x04, 0x17
        /*000a*/ 	.short	(.L_9 - .L_8)
.L_8:
        /*000c*/ 	.word	0x00000000
        /*0010*/ 	.short	0x0003
        /*0012*/ 	.short	0x0018
        /*0014*/ 	.byte	0x00, 0xf0, 0x11, 0x00


	//----- nvinfo : EIATTR_KPARAM_INFO
	.align		4
.L_9:
        /*0018*/ 	.byte	0x04, 0x17
        /*001a*/ 	.short	(.L_11 - .L_10)
.L_10:
        /*001c*/ 	.word	0x00000000
        /*0020*/ 	.short	0x0002
        /*0022*/ 	.short	0x0010
        /*0024*/ 	.byte	0x00, 0xf5, 0x21, 0x00


	//----- nvinfo : EIATTR_KPARAM_INFO
	.align		4
.L_11:
        /*0028*/ 	.byte	0x04, 0x17
        /*002a*/ 	.short	(.L_13 - .L_12)
.L_12:
        /*002c*/ 	.word	0x00000000
        /*0030*/ 	.short	0x0001
        /*0032*/ 	.short	0x0008
        /*0034*/ 	.byte	0x00, 0xf5, 0x21, 0x00


	//----- nvinfo : EIATTR_KPARAM_INFO
	.align		4
.L_13:
        /*0038*/ 	.byte	0x04, 0x17
        /*003a*/ 	.short	(.L_15 - .L_14)
.L_14:
        /*003c*/ 	.word	0x00000000
        /*0040*/ 	.short	0x0000
        /*0042*/ 	.short	0x0000
        /*0044*/ 	.byte	0x00, 0xf5, 0x21, 0x00


	//----- nvinfo : EIATTR_SPARSE_MMA_MASK
	.align		4
.L_15:
        /*0048*/ 	.byte	0x03, 0x50
        /*004a*/ 	.short	0x0000


	//----- nvinfo : EIATTR_MAXREG_COUNT
	.align		4
        /*004c*/ 	.byte	0x03, 0x1b
        /*004e*/ 	.short	0x00ff


	//----- nvinfo : EIATTR_MERCURY_ISA_VERSION
	.align		4
        /*0050*/ 	.byte	0x03, 0x5f
        /*0052*/ 	.short	0x0101


	//----- nvinfo : EIATTR_VRC_CTA_INIT_COUNT
	.align		4
        /*0054*/ 	.byte	0x02, 0x4a
	.zero		1
	.zero		1


	//----- nvinfo : EIATTR_EXIT_INSTR_OFFSETS
	.align		4
        /*0058*/ 	.byte	0x04, 0x1c
        /*005a*/ 	.short	(.L_17 - .L_16)


	//   ....[0]....
.L_16:
        /*005c*/ 	.word	0x00000070


	//   ....[1]....
        /*0060*/ 	.word	0x00000130


	//----- nvinfo : EIATTR_CBANK_PARAM_SIZE
	.align		4
.L_17:
        /*0064*/ 	.byte	0x03, 0x19
        /*0066*/ 	.short	0x001c


	//----- nvinfo : EIATTR_PARAM_CBANK
	.align		4
        /*0068*/ 	.byte	0x04, 0x0a
        /*006a*/ 	.short	(.L_19 - .L_18)
	.align		4
.L_18:
        /*006c*/ 	.word	index@(.nv.constant0._Z9VectorAddPKfS0_Pfi)
        /*0070*/ 	.short	0x0380
        /*0072*/ 	.short	0x001c


	//----- nvinfo : EIATTR_SW_WAR
	.align		4
.L_19:
        /*0074*/ 	.byte	0x04, 0x36
        /*0076*/ 	.short	(.L_21 - .L_20)
.L_20:
        /*0078*/ 	.word	0x00000008
.L_21:


//--------------------- .nv.callgraph             --------------------------
	.section	.nv.callgraph,"",@"SHT_CUDA_CALLGRAPH"
	.align	4
	.sectionentsize	8
	.align		4
        /*0000*/ 	.word	0x00000000
	.align		4
        /*0004*/ 	.word	0xffffffff
	.align		4
        /*0008*/ 	.word	0x00000000
	.align		4
        /*000c*/ 	.word	0xfffffffe
	.align		4
        /*0010*/ 	.word	0x00000000
	.align		4
        /*0014*/ 	.word	0xfffffffd
	.align		4
        /*0018*/ 	.word	0x00000000
	.align		4
        /*001c*/ 	.word	0xfffffffc


//--------------------- .text._Z9VectorAddPKfS0_Pfi --------------------------
	.section	.text._Z9VectorAddPKfS0_Pfi,"ax",@progbits
	.align	128
        .global         _Z9VectorAddPKfS0_Pfi
        .type           _Z9VectorAddPKfS0_Pfi,@function
        .size           _Z9VectorAddPKfS0_Pfi,(.L_x_1 - _Z9VectorAddPKfS0_Pfi)
        .other          _Z9VectorAddPKfS0_Pfi,@"STO_CUDA_ENTRY STV_DEFAULT"
_Z9VectorAddPKfS0_Pfi:
.text._Z9VectorAddPKfS0_Pfi:
[----:B------:R-:W-:Y:S01]  /*0000*/  LDC R1, c[0x0][0x37c] ;  /* 0x0000df00ff017b82 */ /* 0x000fe20000000800 */
[----:B------:R-:W0:Y:S01]  /*0010*/  S2R R9, SR_CTAID.X ;  /* 0x0000000000097919 */ /* 0x000e220000002500 */
[----:B------:R-:W0:Y:S01]  /*0020*/  LDCU UR4, c[0x0][0x360] ;  /* 0x00006c00ff0477ac */ /* 0x000e220008000800 */
[----:B------:R-:W0:Y:S01]  /*0030*/  S2R R0, SR_TID.X ;  /* 0x0000000000007919 */ /* 0x000e220000002100 */
[----:B------:R-:W1:Y:S01]  /*0040*/  LDCU UR5, c[0x0][0x398] ;  /* 0x00007300ff0577ac */ /* 0x000e620008000800 */
[----:B0-----:R-:W-:-:S05]  /*0050*/  IMAD R9, R9, UR4, R0 ;  /* 0x0000000409097c24 */ /* 0x001fca000f8e0200 */
[----:B-1----:R-:W-:-:S13]  /*0060*/  ISETP.GE.AND P0, PT, R9, UR5, PT ;  /* 0x0000000509007c0c */ /* 0x002fda000bf06270 */
[----:B------:R-:W-:Y:S05]  /*0070*/  @P0 EXIT ;  /* 0x000000000000094d */ /* 0x000fea0003800000 */
[----:B------:R-:W0:Y:S01]  /*0080*/  LDC.64 R2, c[0x0][0x380] ;  /* 0x0000e000ff027b82 */ /* 0x000e220000000a00 */
[----:B------:R-:W1:Y:S07]  /*0090*/  LDCU.64 UR4, c[0x0][0x358] ;  /* 0x00006b00ff0477ac */ /* 0x000e6e0008000a00 */
[----:B------:R-:W2:Y:S08]  /*00a0*/  LDC.64 R4, c[0x0][0x388] ;  /* 0x0000e200ff047b82 */ /* 0x000eb00000000a00 */
[----:B------:R-:W3:Y:S01]  /*00b0*/  LDC.64 R6, c[0x0][0x390] ;  /* 0x0000e400ff067b82 */ /* 0x000ee20000000a00 */
[----:B0-----:R-:W-:-:S06]  /*00c0*/  IMAD.WIDE R2, R9, 0x4, R2 ;  /* 0x0000000409027825 */ /* 0x001fcc00078e0202 */
[----:B-1----:R-:W4:Y:S01]  /*00d0*/  LDG.E R2, desc[UR4][R2.64] ;  /* 0x0000000402027981 */ /* 0x002f22000c1e1900 */
[----:B--2---:R-:W-:-:S06]  /*00e0*/  IMAD.WIDE R4, R9, 0x4, R4 ;  /* 0x0000000409047825 */ /* 0x004fcc00078e0204 */
[----:B------:R-:W4:Y:S01]  /*00f0*/  LDG.E R5, desc[UR4][R4.64] ;  /* 0x0000000404057981 */ /* 0x000f22000c1e1900 */
[----:B---3--:R-:W-:-:S04]  /*0100*/  IMAD.WIDE R6, R9, 0x4, R6 ;  /* 0x0000000409067825 */ /* 0x008fc800078e0206 */
[----:B----4-:R-:W-:-:S05]  /*0110*/  FADD R9, R2, R5 ;  /* 0x0000000502097221 */ /* 0x010fca0000000000 */
[----:B------:R-:W-:Y:S01]  /*0120*/  STG.E desc[UR4][R6.64], R9 ;  /* 0x0000000906007986 */ /* 0x000fe2000c101904 */
[----:B------:R-:W-:Y:S05]  /*0130*/  EXIT ;  /* 0x000000000000794d */ /* 0x000fea0003800000 */
.L_x_0:
[----:B------:R-:W-:-:S00]  /*0140*/  BRA `(.L_x_0) ;  /* 0xfffffffc00fc7947 */ /* 0x000fc0000383ffff */
[----:B------:R-:W-:-:S00]  /*0150*/  NOP ;  /* 0x0000000000007918 */ /* 0x000fc00000000000 */
        /* <DEDUP_REMOVED lines=10> */
.L_x_1:


//--------------------- .nv.shared.reserved.0     --------------------------
	.section	.nv.shared.reserved.0,"aw",@nobits
	.weak		__nv_reservedSMEM_offset_0_alias
	.size		__nv_reservedSMEM_offset_0_alias, 0, 64
	.other		__nv_reservedSMEM_offset_0_alias,@"STO_CUDA_RESERVED_SHARED STV_DEFAULT"
__nv_reservedSMEM_offset_0_alias:
	.zero		0
	.zero		64


//--------------------- .nv.constant0._Z9VectorAddPKfS0_Pfi --------------------------
	.section	.nv.constant0._Z9VectorAddPKfS0_Pfi,"a",@progbits
	.sectionflags	@""
	.align	4
.nv.constant0._Z9VectorAddPKfS0_Pfi:
	.zero		924


//--------------------- SYMBOLS --------------------------

	.type		.nv.reservedSmem.offset0,@object
	.size		.nv.reservedSmem.offset0,0x4
